//
// Generated by NVIDIA NVVM Compiler
//
// Compiler Build ID: CL-36424714
// Cuda compilation tools, release 13.0, V13.0.88
// Based on NVVM 20.0.0
//

.version 9.0
.target sm_100
.address_size 64

	// .globl	_Z7reduce2PiS_j
// _ZZ7reduce2PiS_jE5sdata has been demoted

.visible .entry _Z7reduce2PiS_j(
	.param .u64 .ptr .align 1 _Z7reduce2PiS_j_param_0,
	.param .u64 .ptr .align 1 _Z7reduce2PiS_j_param_1,
	.param .u32 _Z7reduce2PiS_j_param_2
)
{
	.reg .pred 	%p<6>;
	.reg .b32 	%r<27>;
	.reg .b64 	%rd<11>;
	// demoted variable
	.shared .align 4 .b8 _ZZ7reduce2PiS_jE5sdata[1024];
	ld.param.u64 	%rd3, [_Z7reduce2PiS_j_param_0];
	ld.param.u64 	%rd2, [_Z7reduce2PiS_j_param_1];
	ld.param.u32 	%r11, [_Z7reduce2PiS_j_param_2];
	cvta.to.global.u64 	%rd1, %rd3;
	mov.u32 	%r1, %tid.x;
	mov.u32 	%r2, %ctaid.x;
	mov.u32 	%r26, %ntid.x;
	mul.lo.s32 	%r13, %r2, %r26;
	shl.b32 	%r14, %r13, 1;
	add.s32 	%r4, %r14, %r1;
	setp.ge.u32 	%p1, %r4, %r11;
	mov.b32 	%r25, 0;
	@%p1 bra 	$L__BB0_2;
	mul.wide.s32 	%rd4, %r4, 4;
	add.s64 	%rd5, %rd1, %rd4;
	ld.global.u32 	%r25, [%rd5];
$L__BB0_2:
	shl.b32 	%r15, %r1, 2;
	mov.u32 	%r16, _ZZ7reduce2PiS_jE5sdata;
	add.s32 	%r7, %r16, %r15;
	st.shared.u32 	[%r7], %r25;
	add.s32 	%r8, %r4, %r26;
	setp.ge.u32 	%p2, %r8, %r11;
	@%p2 bra 	$L__BB0_4;
	mul.wide.u32 	%rd6, %r8, 4;
	add.s64 	%rd7, %rd1, %rd6;
	ld.global.u32 	%r17, [%rd7];
	add.s32 	%r18, %r25, %r17;
	st.shared.u32 	[%r7], %r18;
$L__BB0_4:
	bar.sync 	0;
	setp.lt.u32 	%p3, %r26, 2;
	@%p3 bra 	$L__BB0_8;
$L__BB0_5:
	shr.u32 	%r10, %r26, 1;
	setp.ge.u32 	%p4, %r1, %r10;
	@%p4 bra 	$L__BB0_7;
	shl.b32 	%r19, %r10, 2;
	add.s32 	%r20, %r7, %r19;
	ld.shared.u32 	%r21, [%r20];
	ld.shared.u32 	%r22, [%r7];
	add.s32 	%r23, %r22, %r21;
	st.shared.u32 	[%r7], %r23;
$L__BB0_7:
	bar.sync 	0;
	setp.gt.u32 	%p5, %r26, 3;
	mov.u32 	%r26, %r10;
	@%p5 bra 	$L__BB0_5;
$L__BB0_8:
	cvta.to.global.u64 	%rd8, %rd2;
	ld.shared.u32 	%r24, [_ZZ7reduce2PiS_jE5sdata];
	mul.wide.u32 	%rd9, %r2, 4;
	add.s64 	%rd10, %rd8, %rd9;
	st.global.u32 	[%rd10], %r24;
	ret;

}


// ===== COMPILED SASS (sm_100) =====

	.target	sm_100

	.elftype	@"ET_EXEC"


//--------------------- .note.nv.tkinfo           --------------------------
	.section	.note.nv.tkinfo,"",@"SHT_NOTE"
	.sectionflags	@"SHF_NOTE_NV_TKINFO"
	.tkinfo
        /*0018*/ 	.word	0x00000002
        /*0030*/ 	.string	""
        /*0030*/ 	.string	"ptxas"
        /*0030*/ 	.string	"Cuda compilation tools, release 13.0, V13.0.88"
        /*0030*/ 	.string	"Build cuda_13.0.r13.0/compiler.36424714_0"
        /*0030*/ 	.string	"-arch sm_100 -m 64 "



//--------------------- .note.nv.cuinfo           --------------------------
	.section	.note.nv.cuinfo,"",@"SHT_NOTE"
	.sectionflags	@"SHF_NOTE_NV_CUINFO"
        /*0018*/ 	.short	0x0002
        /*001a*/ 	.short	0x0064
        /*001c*/ 	.short	0x0082
	.zero		2


//--------------------- .nv.info                  --------------------------
	.section	.nv.info,"",@"SHT_CUDA_INFO"
	.align	4


	//----- nvinfo : EIATTR_REGCOUNT
	.align		4
        /*0000*/ 	.byte	0x04, 0x2f
        /*0002*/ 	.short	(.L_1 - .L_0)
	.align		4
.L_0:
        /*0004*/ 	.word	index@(_Z7reduce2PiS_j)
        /*0008*/ 	.word	0x00000010


	//----- nvinfo : EIATTR_FRAME_SIZE
	.align		4
.L_1:
        /*000c*/ 	.byte	0x04, 0x11
        /*000e*/ 	.short	(.L_3 - .L_2)
	.align		4
.L_2:
        /*0010*/ 	.word	index@(_Z7reduce2PiS_j)
        /*0014*/ 	.word	0x00000000


	//----- nvinfo : EIATTR_MIN_STACK_SIZE
	.align		4
.L_3:
        /*0018*/ 	.byte	0x04, 0x12
        /*001a*/ 	.short	(.L_5 - .L_4)
	.align		4
.L_4:
        /*001c*/ 	.word	index@(_Z7reduce2PiS_j)
        /*0020*/ 	.word	0x00000000
.L_5:


//--------------------- .nv.compat                --------------------------
	.section	.nv.compat,"",@"SHT_CUDA_COMPAT_INFO"
	.align	4
        /*0000*/ 	.byte	0x02, 0x09, 0x00, 0x00, 0x02, 0x02, 0x01, 0x00, 0x02, 0x05, 0x05, 0x00, 0x03, 0x07, 0x01, 0x01
        /*0010*/ 	.byte	0x02, 0x03, 0x00, 0x00, 0x02, 0x06, 0x01, 0x00, 0x04, 0x0b, 0x08, 0x00, 0x09, 0x00, 0x00, 0x00
        /*0020*/ 	.byte	0x00, 0x00, 0x00, 0x00


//--------------------- .nv.info._Z7reduce2PiS_j  --------------------------
	.section	.nv.info._Z7reduce2PiS_j,"",@"SHT_CUDA_INFO"
	.sectionflags	@""
	.align	4


	//----- nvinfo : EIATTR_CUDA_API_VERSION
	.align		4
        /*0000*/ 	.byte	0x04, 0x37
        /*0002*/ 	.short	(.L_7 - .L_6)
.L_6:
        /*0004*/ 	.word	0x00000082


	//----- nvinfo : EIATTR_KPARAM_INFO
	.align		4
.L_7:
        /*0008*/ 	.byte	0x04, 0x17
        /*000a*/ 	.short	(.L_9 - .L_8)
.L_8:
        /*000c*/ 	.word	0x00000000
        /*0010*/ 	.short	0x0002
        /*0012*/ 	.short	0x0010
        /*0014*/ 	.byte	0x00, 0xf0, 0x11, 0x00


	//----- nvinfo : EIATTR_KPARAM_INFO
	.align		4
.L_9:
        /*0018*/ 	.byte	0x04, 0x17
        /*001a*/ 	.short	(.L_11 - .L_10)
.L_10:
        /*001c*/ 	.word	0x00000000
        /*0020*/ 	.short	0x0001
        /*0022*/ 	.short	0x0008
        /*0024*/ 	.byte	0x00, 0xf5, 0x21, 0x00


	//----- nvinfo : EIATTR_KPARAM_INFO
	.align		4
.L_11:
        /*0028*/ 	.byte	0x04, 0x17
        /*002a*/ 	.short	(.L_13 - .L_12)
.L_12:
        /*002c*/ 	.word	0x00000000
        /*0030*/ 	.short	0x0000
        /*0032*/ 	.short	0x0000
        /*0034*/ 	.byte	0x00, 0xf5, 0x21, 0x00


	//----- nvinfo : EIATTR_SPARSE_MMA_MASK
	.align		4
.L_13:
        /*0038*/ 	.byte	0x03, 0x50
        /*003a*/ 	.short	0x0000


	//----- nvinfo : EIATTR_MAXREG_COUNT
	.align		4
        /*003c*/ 	.byte	0x03, 0x1b
        /*003e*/ 	.short	0x00ff


	//----- nvinfo : EIATTR_NUM_BARRIERS
	.align		4
        /*0040*/ 	.byte	0x02, 0x4c
        /*0042*/ 	.byte	0x01
	.zero		1


	//----- nvinfo : EIATTR_MERCURY_ISA_VERSION
	.align		4
        /*0044*/ 	.byte	0x03, 0x5f
        /*0046*/ 	.short	0x0101


	//----- nvinfo : EIATTR_VRC_CTA_INIT_COUNT
	.align		4
        /*0048*/ 	.byte	0x02, 0x4a
	.zero		1
	.zero		1


	//----- nvinfo : EIATTR_EXIT_INSTR_OFFSETS
	.align		4
        /*004c*/ 	.byte	0x04, 0x1c
        /*004e*/ 	.short	(.L_15 - .L_14)


	//   ....[0]....
.L_14:
        /*0050*/ 	.word	0x000002e0


	//----- nvinfo : EIATTR_CBANK_PARAM_SIZE
	.align		4
.L_15:
        /*0054*/ 	.byte	0x03, 0x19
        /*0056*/ 	.short	0x0014


	//----- nvinfo : EIATTR_PARAM_CBANK
	.align		4
        /*0058*/ 	.byte	0x04, 0x0a
        /*005a*/ 	.short	(.L_17 - .L_16)
	.align		4
.L_16:
        /*005c*/ 	.word	index@(.nv.constant0._Z7reduce2PiS_j)
        /*0060*/ 	.short	0x0380
        /*0062*/ 	.short	0x0014


	//----- nvinfo : EIATTR_SW_WAR
	.align		4
.L_17:
        /*0064*/ 	.byte	0x04, 0x36
        /*0066*/ 	.short	(.L_19 - .L_18)
.L_18:
        /*0068*/ 	.word	0x00000008
.L_19:


//--------------------- .nv.callgraph             --------------------------
	.section	.nv.callgraph,"",@"SHT_CUDA_CALLGRAPH"
	.align	4
	.sectionentsize	8
	.align		4
        /*0000*/ 	.word	0x00000000
	.align		4
        /*0004*/ 	.word	0xffffffff
	.align		4
        /*0008*/ 	.word	0x00000000
	.align		4
        /*000c*/ 	.word	0xfffffffe
	.align		4
        /*0010*/ 	.word	0x00000000
	.align		4
        /*0014*/ 	.word	0xfffffffd
	.align		4
        /*0018*/ 	.word	0x00000000
	.align		4
        /*001c*/ 	.word	0xfffffffc


//--------------------- .text._Z7reduce2PiS_j     --------------------------
	.section	.text._Z7reduce2PiS_j,"ax",@progbits
	.align	128
        .global         _Z7reduce2PiS_j
        .type           _Z7reduce2PiS_j,@function
        .size           _Z7reduce2PiS_j,(.L_x_3 - _Z7reduce2PiS_j)
        .other          _Z7reduce2PiS_j,@"STO_CUDA_ENTRY STV_DEFAULT"
_Z7reduce2PiS_j:
.text._Z7reduce2PiS_j:
[----:B------:R-:W-:Y:S01]  /*0000*/  LDC R1, c[0x0][0x37c] ;  /* 0x0000df00ff017b82 */ /* 0x000fe20000000800 */
[----:B------:R-:W0:Y:S01]  /*0010*/  S2R R11, SR_CTAID.X ;  /* 0x00000000000b7919 */ /* 0x000e220000002500 */
[----:B------:R-:W0:Y:S01]  /*0020*/  LDCU UR4, c[0x0][0x360] ;  /* 0x00006c00ff0477ac */ /* 0x000e220008000800 */
[----:B------:R-:W-:Y:S01]  /*0030*/  IMAD.MOV.U32 R6, RZ, RZ, RZ ;  /* 0x000000ffff067224 */ /* 0x000fe200078e00ff */
[----:B------:R-:W1:Y:S01]  /*0040*/  S2R R9, SR_TID.X ;  /* 0x0000000000097919 */ /* 0x000e620000002100 */
[----:B------:R-:W2:Y:S01]  /*0050*/  LDCU UR5, c[0x0][0x390] ;  /* 0x00007200ff0577ac */ /* 0x000ea20008000800 */
[----:B------:R-:W3:Y:S01]  /*0060*/  LDCU.64 UR6, c[0x0][0x358] ;  /* 0x00006b00ff0677ac */ /* 0x000ee20008000a00 */
[----:B0-----:R-:W-:-:S04]  /*0070*/  IMAD R0, R11, UR4, RZ ;  /* 0x000000040b007c24 */ /* 0x001fc8000f8e02ff */
[----:B-1----:R-:W-:Y:S02]  /*0080*/  IMAD R7, R0, 0x2, R9 ;  /* 0x0000000200077824 */ /* 0x002fe400078e0209 */
[----:B------:R-:W-:-:S03]  /*0090*/  IMAD.U32 R0, RZ, RZ, UR4 ;  /* 0x00000004ff007e24 */ /* 0x000fc6000f8e00ff */
[C---:B--2---:R-:W-:Y:S02]  /*00a0*/  ISETP.GE.U32.AND P1, PT, R7.reuse, UR5, PT ;  /* 0x0000000507007c0c */ /* 0x044fe4000bf26070 */
[----:B------:R-:W-:-:S04]  /*00b0*/  IADD3 R13, PT, PT, R7, R0, RZ ;  /* 0x00000000070d7210 */ /* 0x000fc80007ffe0ff */
[----:B------:R-:W-:-:S07]  /*00c0*/  ISETP.GE.U32.AND P0, PT, R13, UR5, PT ;  /* 0x000000050d007c0c */ /* 0x000fce000bf06070 */
[----:B------:R-:W0:Y:S08]  /*00d0*/  @!P1 LDC.64 R2, c[0x0][0x380] ;  /* 0x0000e000ff029b82 */ /* 0x000e300000000a00 */
[----:B------:R-:W1:Y:S01]  /*00e0*/  @!P0 LDC.64 R4, c[0x0][0x380] ;  /* 0x0000e000ff048b82 */ /* 0x000e620000000a00 */
[----:B0-----:R-:W-:-:S05]  /*00f0*/  @!P1 IMAD.WIDE R2, R7, 0x4, R2 ;  /* 0x0000000407029825 */ /* 0x001fca00078e0202 */
[----:B---3--:R-:W2:Y:S01]  /*0100*/  @!P1 LDG.E R6, desc[UR6][R2.64] ;  /* 0x0000000602069981 */ /* 0x008ea2000c1e1900 */
[----:B-1----:R-:W-:-:S06]  /*0110*/  @!P0 IMAD.WIDE.U32 R4, R13, 0x4, R4 ;  /* 0x000000040d048825 */ /* 0x002fcc00078e0004 */
[----:B------:R-:W2:Y:S01]  /*0120*/  @!P0 LDG.E R5, desc[UR6][R4.64] ;  /* 0x0000000604058981 */ /* 0x000ea2000c1e1900 */
[----:B------:R-:W0:Y:S01]  /*0130*/  S2UR UR5, SR_CgaCtaId ;  /* 0x00000000000579c3 */ /* 0x000e220000008800 */
[----:B------:R-:W-:Y:S01]  /*0140*/  UMOV UR4, 0x400 ;  /* 0x0000040000047882 */ /* 0x000fe20000000000 */
[----:B------:R-:W-:Y:S01]  /*0150*/  ISETP.GE.U32.AND P1, PT, R0, 0x2, PT ;  /* 0x000000020000780c */ /* 0x000fe20003f26070 */
[----:B0-----:R-:W-:-:S06]  /*0160*/  ULEA UR4, UR5, UR4, 0x18 ;  /* 0x0000000405047291 */ /* 0x001fcc000f8ec0ff */
[----:B------:R-:W-:Y:S02]  /*0170*/  LEA R7, R9, UR4, 0x2 ;  /* 0x0000000409077c11 */ /* 0x000fe4000f8e10ff */
[----:B--2---:R-:W-:-:S05]  /*0180*/  @!P0 IADD3 R6, PT, PT, R5, R6, RZ ;  /* 0x0000000605068210 */ /* 0x004fca0007ffe0ff */
[----:B------:R0:W-:Y:S01]  /*0190*/  STS [R7], R6 ;  /* 0x0000000607007388 */ /* 0x0001e20000000800 */
[----:B------:R-:W-:Y:S06]  /*01a0*/  BAR.SYNC.DEFER_BLOCKING 0x0 ;  /* 0x0000000000007b1d */ /* 0x000fec0000010000 */
[----:B------:R-:W-:Y:S05]  /*01b0*/  @!P1 BRA `(.L_x_0) ;  /* 0x00000000002c9947 */ /* 0x000fea0003800000 */
.L_x_1:
[----:B0-----:R-:W-:-:S04]  /*01c0*/  SHF.R.U32.HI R6, RZ, 0x1, R0 ;  /* 0x00000001ff067819 */ /* 0x001fc80000011600 */
[----:B------:R-:W-:-:S13]  /*01d0*/  ISETP.GE.U32.AND P0, PT, R9, R6, PT ;  /* 0x000000060900720c */ /* 0x000fda0003f06070 */
[----:B------:R-:W-:Y:S01]  /*01e0*/  @!P0 IMAD R2, R6, 0x4, R7 ;  /* 0x0000000406028824 */ /* 0x000fe200078e0207 */
[----:B------:R-:W-:Y:S05]  /*01f0*/  @!P0 LDS R3, [R7] ;  /* 0x0000000007038984 */ /* 0x000fea0000000800 */
[----:B------:R-:W0:Y:S02]  /*0200*/  @!P0 LDS R2, [R2] ;  /* 0x0000000002028984 */ /* 0x000e240000000800 */
[----:B0-----:R-:W-:-:S05]  /*0210*/  @!P0 IADD3 R4, PT, PT, R2, R3, RZ ;  /* 0x0000000302048210 */ /* 0x001fca0007ffe0ff */
[----:B------:R1:W-:Y:S01]  /*0220*/  @!P0 STS [R7], R4 ;  /* 0x0000000407008388 */ /* 0x0003e20000000800 */
[----:B------:R-:W-:Y:S01]  /*0230*/  BAR.SYNC.DEFER_BLOCKING 0x0 ;  /* 0x0000000000007b1d */ /* 0x000fe20000010000 */
[----:B------:R-:W-:Y:S01]  /*0240*/  ISETP.GT.U32.AND P0, PT, R0, 0x3, PT ;  /* 0x000000030000780c */ /* 0x000fe20003f04070 */
[----:B------:R-:W-:-:S12]  /*0250*/  IMAD.MOV.U32 R0, RZ, RZ, R6 ;  /* 0x000000ffff007224 */ /* 0x000fd800078e0006 */
[----:B-1----:R-:W-:Y:S05]  /*0260*/  @P0 BRA `(.L_x_1) ;  /* 0xfffffffc00d40947 */ /* 0x002fea000383ffff */
.L_x_0:
[----:B------:R-:W1:Y:S01]  /*0270*/  S2UR UR5, SR_CgaCtaId ;  /* 0x00000000000579c3 */ /* 0x000e620000008800 */
[----:B------:R-:W-:-:S07]  /*0280*/  UMOV UR4, 0x400 ;  /* 0x0000040000047882 */ /* 0x000fce0000000000 */
[----:B------:R-:W2:Y:S01]  /*0290*/  LDC.64 R2, c[0x0][0x388] ;  /* 0x0000e200ff027b82 */ /* 0x000ea20000000a00 */
[----:B-1----:R-:W-:Y:S01]  /*02a0*/  ULEA UR4, UR5, UR4, 0x18 ;  /* 0x0000000405047291 */ /* 0x002fe2000f8ec0ff */
[----:B--2---:R-:W-:-:S08]  /*02b0*/  IMAD.WIDE.U32 R2, R11, 0x4, R2 ;  /* 0x000000040b027825 */ /* 0x004fd000078e0002 */
[----:B------:R-:W1:Y:S04]  /*02c0*/  LDS R5, [UR4] ;  /* 0x00000004ff057984 */ /* 0x000e680008000800 */
[----:B-1----:R-:W-:Y:S01]  /*02d0*/  STG.E desc[UR6][R2.64], R5 ;  /* 0x0000000502007986 */ /* 0x002fe2000c101906 */
[----:B------:R-:W-:Y:S05]  /*02e0*/  EXIT ;  /* 0x000000000000794d */ /* 0x000fea0003800000 */
.L_x_2:
[----:B------:R-:W-:-:S00]  /*02f0*/  BRA `(.L_x_2) ;  /* 0xfffffffc00fc7947 */ /* 0x000fc0000383ffff */
[----:B------:R-:W-:-:S00]  /*0300*/  NOP ;  /* 0x0000000000007918 */ /* 0x000fc00000000000 */
[----:B------:R-:W-:-:S00]  /*0310*/  NOP ;  /* 0x0000000000007918 */ /* 0x000fc00000000000 */
[----:B------:R-:W-:-:S00]  /*0320*/  NOP ;  /* 0x0000000000007918 */ /* 0x000fc00000000000 */
[----:B------:R-:W-:-:S00]  /*0330*/  NOP ;  /* 0x0000000000007918 */ /* 0x000fc00000000000 */
[----:B------:R-:W-:-:S00]  /*0340*/  NOP ;  /* 0x0000000000007918 */ /* 0x000fc00000000000 */
[----:B------:R-:W-:-:S00]  /*0350*/  NOP ;  /* 0x0000000000007918 */ /* 0x000fc00000000000 */
[----:B------:R-:W-:-:S00]  /*0360*/  NOP ;  /* 0x0000000000007918 */ /* 0x000fc00000000000 */
[----:B------:R-:W-:-:S00]  /*0370*/  NOP ;  /* 0x0000000000007918 */ /* 0x000fc00000000000 */
.L_x_3:


//--------------------- .nv.shared._Z7reduce2PiS_j --------------------------
	.section	.nv.shared._Z7reduce2PiS_j,"aw",@nobits
	.sectionflags	@""
	.align	4
.nv.shared._Z7reduce2PiS_j:
	.zero		2048


//--------------------- .nv.shared.reserved.0     --------------------------
	.section	.nv.shared.reserved.0,"aw",@nobits
	.weak		__nv_reservedSMEM_offset_0_alias
	.size		__nv_reservedSMEM_offset_0_alias, 0, 64
	.other		__nv_reservedSMEM_offset_0_alias,@"STO_CUDA_RESERVED_SHARED STV_DEFAULT"
__nv_reservedSMEM_offset_0_alias:
	.zero		0
	.zero		64


//--------------------- .nv.constant0._Z7reduce2PiS_j --------------------------
	.section	.nv.constant0._Z7reduce2PiS_j,"a",@progbits
	.sectionflags	@""
	.align	4
.nv.constant0._Z7reduce2PiS_j:
	.zero		916


//--------------------- SYMBOLS --------------------------

	.type		.nv.reservedSmem.offset0,@object
	.size		.nv.reservedSmem.offset0,0x4
	.type		.nv.reservedSmem.cap,@object
	.size		.nv.reservedSmem.cap,0x4
